//
// Generated by NVIDIA NVVM Compiler
//
// Compiler Build ID: CL-36424714
// Cuda compilation tools, release 13.0, V13.0.88
// Based on NVVM 20.0.0
//

.version 9.0
.target sm_100
.address_size 64

	// .globl	_Z7eval_cuPiS_iS_S_S_S_i

.visible .entry _Z7eval_cuPiS_iS_S_S_S_i(
	.param .u64 .ptr .align 1 _Z7eval_cuPiS_iS_S_S_S_i_param_0,
	.param .u64 .ptr .align 1 _Z7eval_cuPiS_iS_S_S_S_i_param_1,
	.param .u32 _Z7eval_cuPiS_iS_S_S_S_i_param_2,
	.param .u64 .ptr .align 1 _Z7eval_cuPiS_iS_S_S_S_i_param_3,
	.param .u64 .ptr .align 1 _Z7eval_cuPiS_iS_S_S_S_i_param_4,
	.param .u64 .ptr .align 1 _Z7eval_cuPiS_iS_S_S_S_i_param_5,
	.param .u64 .ptr .align 1 _Z7eval_cuPiS_iS_S_S_S_i_param_6,
	.param .u32 _Z7eval_cuPiS_iS_S_S_S_i_param_7
)
{
	.reg .pred 	%p<90>;
	.reg .b16 	%rs<107>;
	.reg .b32 	%r<186>;
	.reg .b64 	%rd<41>;

	ld.param.u64 	%rd9, [_Z7eval_cuPiS_iS_S_S_S_i_param_0];
	ld.param.u64 	%rd14, [_Z7eval_cuPiS_iS_S_S_S_i_param_1];
	ld.param.u32 	%r45, [_Z7eval_cuPiS_iS_S_S_S_i_param_2];
	ld.param.u64 	%rd10, [_Z7eval_cuPiS_iS_S_S_S_i_param_3];
	ld.param.u64 	%rd11, [_Z7eval_cuPiS_iS_S_S_S_i_param_4];
	ld.param.u64 	%rd12, [_Z7eval_cuPiS_iS_S_S_S_i_param_5];
	ld.param.u64 	%rd13, [_Z7eval_cuPiS_iS_S_S_S_i_param_6];
	ld.param.u32 	%r46, [_Z7eval_cuPiS_iS_S_S_S_i_param_7];
	cvta.to.global.u64 	%rd1, %rd14;
	mov.u32 	%r47, %ntid.x;
	mov.u32 	%r48, %ctaid.x;
	mov.u32 	%r49, %tid.x;
	mad.lo.s32 	%r1, %r47, %r48, %r49;
	setp.ge.s32 	%p1, %r1, %r46;
	@%p1 bra 	$L__BB0_36;
	cvta.to.global.u64 	%rd15, %rd12;
	mul.wide.s32 	%rd16, %r1, 4;
	add.s64 	%rd17, %rd15, %rd16;
	ld.global.u32 	%r2, [%rd17];
	setp.lt.s32 	%p2, %r2, 1;
	mov.b32 	%r178, 1;
	@%p2 bra 	$L__BB0_18;
	setp.lt.s32 	%p3, %r45, 1;
	mov.b32 	%r178, 0;
	@%p3 bra 	$L__BB0_18;
	and.b32  	%r3, %r45, 15;
	add.s32 	%r4, %r3, -1;
	and.b32  	%r5, %r45, 7;
	add.s32 	%r6, %r5, -1;
	and.b32  	%r7, %r45, 2147483632;
	and.b32  	%r8, %r45, 3;
	cvta.to.global.u64 	%rd2, %rd10;
	mul.lo.s32 	%r9, %r1, 10;
	mov.b32 	%r178, 1;
	mov.b32 	%r172, 0;
$L__BB0_4:
	setp.lt.u32 	%p4, %r45, 16;
	add.s32 	%r55, %r172, %r9;
	mul.wide.s32 	%rd18, %r55, 4;
	add.s64 	%rd19, %rd2, %rd18;
	ld.global.u32 	%r12, [%rd19];
	mov.b16 	%rs98, 1;
	mov.b32 	%r176, 0;
	@%p4 bra 	$L__BB0_7;
	mov.b16 	%rs98, 1;
	mov.b32 	%r174, 0;
$L__BB0_6:
	.pragma "nounroll";
	mul.wide.u32 	%rd20, %r174, 4;
	add.s64 	%rd21, %rd1, %rd20;
	ld.global.u32 	%r57, [%rd21];
	setp.eq.s32 	%p5, %r57, %r12;
	ld.global.u32 	%r59, [%rd21+4];
	setp.eq.s32 	%p6, %r59, %r12;
	ld.global.u32 	%r61, [%rd21+8];
	setp.eq.s32 	%p7, %r61, %r12;
	ld.global.u32 	%r63, [%rd21+12];
	setp.eq.s32 	%p8, %r63, %r12;
	ld.global.u32 	%r65, [%rd21+16];
	setp.eq.s32 	%p9, %r65, %r12;
	ld.global.u32 	%r67, [%rd21+20];
	setp.eq.s32 	%p10, %r67, %r12;
	ld.global.u32 	%r69, [%rd21+24];
	setp.eq.s32 	%p11, %r69, %r12;
	ld.global.u32 	%r71, [%rd21+28];
	setp.eq.s32 	%p12, %r71, %r12;
	ld.global.u32 	%r73, [%rd21+32];
	setp.eq.s32 	%p13, %r73, %r12;
	ld.global.u32 	%r75, [%rd21+36];
	setp.eq.s32 	%p14, %r75, %r12;
	ld.global.u32 	%r77, [%rd21+40];
	setp.eq.s32 	%p15, %r77, %r12;
	ld.global.u32 	%r79, [%rd21+44];
	setp.eq.s32 	%p16, %r79, %r12;
	ld.global.u32 	%r81, [%rd21+48];
	setp.eq.s32 	%p17, %r81, %r12;
	ld.global.u32 	%r83, [%rd21+52];
	setp.eq.s32 	%p18, %r83, %r12;
	ld.global.u32 	%r85, [%rd21+56];
	setp.eq.s32 	%p19, %r85, %r12;
	ld.global.u32 	%r87, [%rd21+60];
	setp.eq.s32 	%p20, %r87, %r12;
	selp.b16 	%rs32, 0, %rs98, %p5;
	selp.b16 	%rs33, 0, %rs32, %p6;
	selp.b16 	%rs34, 0, %rs33, %p7;
	selp.b16 	%rs35, 0, %rs34, %p8;
	selp.b16 	%rs36, 0, %rs35, %p9;
	selp.b16 	%rs37, 0, %rs36, %p10;
	selp.b16 	%rs38, 0, %rs37, %p11;
	selp.b16 	%rs39, 0, %rs38, %p12;
	selp.b16 	%rs40, 0, %rs39, %p13;
	selp.b16 	%rs41, 0, %rs40, %p14;
	selp.b16 	%rs42, 0, %rs41, %p15;
	selp.b16 	%rs43, 0, %rs42, %p16;
	selp.b16 	%rs44, 0, %rs43, %p17;
	selp.b16 	%rs45, 0, %rs44, %p18;
	selp.b16 	%rs46, 0, %rs45, %p19;
	selp.b16 	%rs98, 0, %rs46, %p20;
	add.s32 	%r174, %r174, 16;
	setp.ne.s32 	%p21, %r174, %r7;
	mov.u32 	%r176, %r7;
	@%p21 bra 	$L__BB0_6;
$L__BB0_7:
	setp.eq.s32 	%p22, %r3, 0;
	@%p22 bra 	$L__BB0_17;
	setp.lt.u32 	%p23, %r4, 7;
	@%p23 bra 	$L__BB0_10;
	mul.wide.u32 	%rd22, %r176, 4;
	add.s64 	%rd23, %rd1, %rd22;
	ld.global.u32 	%r88, [%rd23];
	setp.eq.s32 	%p24, %r88, %r12;
	ld.global.u32 	%r90, [%rd23+4];
	setp.eq.s32 	%p25, %r90, %r12;
	ld.global.u32 	%r92, [%rd23+8];
	setp.eq.s32 	%p26, %r92, %r12;
	ld.global.u32 	%r94, [%rd23+12];
	setp.eq.s32 	%p27, %r94, %r12;
	ld.global.u32 	%r96, [%rd23+16];
	setp.eq.s32 	%p28, %r96, %r12;
	ld.global.u32 	%r98, [%rd23+20];
	setp.eq.s32 	%p29, %r98, %r12;
	ld.global.u32 	%r100, [%rd23+24];
	setp.eq.s32 	%p30, %r100, %r12;
	ld.global.u32 	%r102, [%rd23+28];
	setp.eq.s32 	%p31, %r102, %r12;
	selp.b16 	%rs48, 0, %rs98, %p24;
	selp.b16 	%rs49, 0, %rs48, %p25;
	selp.b16 	%rs50, 0, %rs49, %p26;
	selp.b16 	%rs51, 0, %rs50, %p27;
	selp.b16 	%rs52, 0, %rs51, %p28;
	selp.b16 	%rs53, 0, %rs52, %p29;
	selp.b16 	%rs54, 0, %rs53, %p30;
	selp.b16 	%rs98, 0, %rs54, %p31;
	add.s32 	%r176, %r176, 8;
$L__BB0_10:
	setp.eq.s32 	%p32, %r5, 0;
	@%p32 bra 	$L__BB0_17;
	setp.lt.u32 	%p33, %r6, 3;
	@%p33 bra 	$L__BB0_13;
	mul.wide.u32 	%rd24, %r176, 4;
	add.s64 	%rd25, %rd1, %rd24;
	ld.global.u32 	%r103, [%rd25];
	setp.eq.s32 	%p34, %r103, %r12;
	ld.global.u32 	%r105, [%rd25+4];
	setp.eq.s32 	%p35, %r105, %r12;
	ld.global.u32 	%r107, [%rd25+8];
	setp.eq.s32 	%p36, %r107, %r12;
	ld.global.u32 	%r109, [%rd25+12];
	setp.eq.s32 	%p37, %r109, %r12;
	selp.b16 	%rs56, 0, %rs98, %p34;
	selp.b16 	%rs57, 0, %rs56, %p35;
	selp.b16 	%rs58, 0, %rs57, %p36;
	selp.b16 	%rs98, 0, %rs58, %p37;
	add.s32 	%r176, %r176, 4;
$L__BB0_13:
	setp.eq.s32 	%p38, %r8, 0;
	@%p38 bra 	$L__BB0_17;
	setp.eq.s32 	%p39, %r8, 1;
	mul.wide.u32 	%rd26, %r176, 4;
	add.s64 	%rd3, %rd1, %rd26;
	ld.global.u32 	%r110, [%rd3];
	setp.eq.s32 	%p40, %r110, %r12;
	selp.b16 	%rs98, 0, %rs98, %p40;
	@%p39 bra 	$L__BB0_17;
	setp.eq.s32 	%p41, %r8, 2;
	ld.global.u32 	%r111, [%rd3+4];
	setp.eq.s32 	%p42, %r111, %r12;
	selp.b16 	%rs98, 0, %rs98, %p42;
	@%p41 bra 	$L__BB0_17;
	ld.global.u32 	%r112, [%rd3+8];
	setp.eq.s32 	%p43, %r112, %r12;
	selp.b16 	%rs98, 0, %rs98, %p43;
$L__BB0_17:
	and.b16  	%rs59, %rs98, 255;
	setp.eq.s16 	%p44, %rs59, 0;
	selp.b32 	%r178, %r178, 0, %p44;
	add.s32 	%r172, %r172, 1;
	setp.ne.s32 	%p45, %r172, %r2;
	@%p45 bra 	$L__BB0_4;
$L__BB0_18:
	cvta.to.global.u64 	%rd27, %rd13;
	mul.wide.s32 	%rd28, %r1, 4;
	add.s64 	%rd29, %rd27, %rd28;
	ld.global.u32 	%r23, [%rd29];
	setp.lt.s32 	%p46, %r23, 1;
	@%p46 bra 	$L__BB0_35;
	setp.lt.s32 	%p47, %r45, 1;
	@%p47 bra 	$L__BB0_35;
	and.b32  	%r24, %r45, 15;
	add.s32 	%r25, %r24, -1;
	and.b32  	%r26, %r45, 7;
	add.s32 	%r27, %r26, -1;
	and.b32  	%r28, %r45, 2147483632;
	and.b32  	%r29, %r45, 3;
	neg.s32 	%r30, %r28;
	add.s64 	%rd4, %rd1, 32;
	cvta.to.global.u64 	%rd5, %rd11;
	mul.lo.s32 	%r31, %r1, 10;
	mov.b32 	%r179, 0;
$L__BB0_21:
	setp.lt.u32 	%p48, %r45, 16;
	add.s32 	%r115, %r179, %r31;
	mul.wide.s32 	%rd30, %r115, 4;
	add.s64 	%rd31, %rd5, %rd30;
	ld.global.u32 	%r34, [%rd31];
	mov.b16 	%rs106, 0;
	mov.b32 	%r183, 0;
	@%p48 bra 	$L__BB0_24;
	mov.b16 	%rs106, 0;
	mov.u64 	%rd40, %rd4;
	mov.u32 	%r181, %r30;
$L__BB0_23:
	.pragma "nounroll";
	ld.global.u32 	%r116, [%rd40+-32];
	setp.eq.s32 	%p49, %r116, %r34;
	ld.global.u32 	%r118, [%rd40+-28];
	setp.eq.s32 	%p50, %r118, %r34;
	ld.global.u32 	%r120, [%rd40+-24];
	setp.eq.s32 	%p51, %r120, %r34;
	ld.global.u32 	%r122, [%rd40+-20];
	setp.eq.s32 	%p52, %r122, %r34;
	ld.global.u32 	%r124, [%rd40+-16];
	setp.eq.s32 	%p53, %r124, %r34;
	ld.global.u32 	%r126, [%rd40+-12];
	setp.eq.s32 	%p54, %r126, %r34;
	ld.global.u32 	%r128, [%rd40+-8];
	setp.eq.s32 	%p55, %r128, %r34;
	ld.global.u32 	%r130, [%rd40+-4];
	setp.eq.s32 	%p56, %r130, %r34;
	ld.global.u32 	%r132, [%rd40];
	setp.eq.s32 	%p57, %r132, %r34;
	ld.global.u32 	%r134, [%rd40+4];
	setp.eq.s32 	%p58, %r134, %r34;
	ld.global.u32 	%r136, [%rd40+8];
	setp.eq.s32 	%p59, %r136, %r34;
	ld.global.u32 	%r138, [%rd40+12];
	setp.eq.s32 	%p60, %r138, %r34;
	ld.global.u32 	%r140, [%rd40+16];
	setp.eq.s32 	%p61, %r140, %r34;
	ld.global.u32 	%r142, [%rd40+20];
	setp.eq.s32 	%p62, %r142, %r34;
	ld.global.u32 	%r144, [%rd40+24];
	setp.eq.s32 	%p63, %r144, %r34;
	ld.global.u32 	%r146, [%rd40+28];
	setp.eq.s32 	%p64, %r146, %r34;
	selp.b16 	%rs63, 1, %rs106, %p49;
	selp.b16 	%rs64, 1, %rs63, %p50;
	selp.b16 	%rs65, 1, %rs64, %p51;
	selp.b16 	%rs66, 1, %rs65, %p52;
	selp.b16 	%rs67, 1, %rs66, %p53;
	selp.b16 	%rs68, 1, %rs67, %p54;
	selp.b16 	%rs69, 1, %rs68, %p55;
	selp.b16 	%rs70, 1, %rs69, %p56;
	selp.b16 	%rs71, 1, %rs70, %p57;
	selp.b16 	%rs72, 1, %rs71, %p58;
	selp.b16 	%rs73, 1, %rs72, %p59;
	selp.b16 	%rs74, 1, %rs73, %p60;
	selp.b16 	%rs75, 1, %rs74, %p61;
	selp.b16 	%rs76, 1, %rs75, %p62;
	selp.b16 	%rs77, 1, %rs76, %p63;
	selp.b16 	%rs106, 1, %rs77, %p64;
	add.s32 	%r181, %r181, 16;
	add.s64 	%rd40, %rd40, 64;
	setp.ne.s32 	%p65, %r181, 0;
	mov.u32 	%r183, %r28;
	@%p65 bra 	$L__BB0_23;
$L__BB0_24:
	setp.eq.s32 	%p66, %r24, 0;
	@%p66 bra 	$L__BB0_34;
	setp.lt.u32 	%p67, %r25, 7;
	@%p67 bra 	$L__BB0_27;
	mul.wide.u32 	%rd32, %r183, 4;
	add.s64 	%rd33, %rd1, %rd32;
	ld.global.u32 	%r147, [%rd33];
	setp.eq.s32 	%p68, %r147, %r34;
	ld.global.u32 	%r149, [%rd33+4];
	setp.eq.s32 	%p69, %r149, %r34;
	ld.global.u32 	%r151, [%rd33+8];
	setp.eq.s32 	%p70, %r151, %r34;
	ld.global.u32 	%r153, [%rd33+12];
	setp.eq.s32 	%p71, %r153, %r34;
	ld.global.u32 	%r155, [%rd33+16];
	setp.eq.s32 	%p72, %r155, %r34;
	ld.global.u32 	%r157, [%rd33+20];
	setp.eq.s32 	%p73, %r157, %r34;
	ld.global.u32 	%r159, [%rd33+24];
	setp.eq.s32 	%p74, %r159, %r34;
	ld.global.u32 	%r161, [%rd33+28];
	setp.eq.s32 	%p75, %r161, %r34;
	selp.b16 	%rs79, 1, %rs106, %p68;
	selp.b16 	%rs80, 1, %rs79, %p69;
	selp.b16 	%rs81, 1, %rs80, %p70;
	selp.b16 	%rs82, 1, %rs81, %p71;
	selp.b16 	%rs83, 1, %rs82, %p72;
	selp.b16 	%rs84, 1, %rs83, %p73;
	selp.b16 	%rs85, 1, %rs84, %p74;
	selp.b16 	%rs106, 1, %rs85, %p75;
	add.s32 	%r183, %r183, 8;
$L__BB0_27:
	setp.eq.s32 	%p76, %r26, 0;
	@%p76 bra 	$L__BB0_34;
	setp.lt.u32 	%p77, %r27, 3;
	@%p77 bra 	$L__BB0_30;
	mul.wide.u32 	%rd34, %r183, 4;
	add.s64 	%rd35, %rd1, %rd34;
	ld.global.u32 	%r162, [%rd35];
	setp.eq.s32 	%p78, %r162, %r34;
	ld.global.u32 	%r164, [%rd35+4];
	setp.eq.s32 	%p79, %r164, %r34;
	ld.global.u32 	%r166, [%rd35+8];
	setp.eq.s32 	%p80, %r166, %r34;
	ld.global.u32 	%r168, [%rd35+12];
	setp.eq.s32 	%p81, %r168, %r34;
	selp.b16 	%rs87, 1, %rs106, %p78;
	selp.b16 	%rs88, 1, %rs87, %p79;
	selp.b16 	%rs89, 1, %rs88, %p80;
	selp.b16 	%rs106, 1, %rs89, %p81;
	add.s32 	%r183, %r183, 4;
$L__BB0_30:
	setp.eq.s32 	%p82, %r29, 0;
	@%p82 bra 	$L__BB0_34;
	setp.eq.s32 	%p83, %r29, 1;
	mul.wide.u32 	%rd36, %r183, 4;
	add.s64 	%rd8, %rd1, %rd36;
	ld.global.u32 	%r169, [%rd8];
	setp.eq.s32 	%p84, %r169, %r34;
	selp.b16 	%rs106, 1, %rs106, %p84;
	@%p83 bra 	$L__BB0_34;
	setp.eq.s32 	%p85, %r29, 2;
	ld.global.u32 	%r170, [%rd8+4];
	setp.eq.s32 	%p86, %r170, %r34;
	selp.b16 	%rs106, 1, %rs106, %p86;
	@%p85 bra 	$L__BB0_34;
	ld.global.u32 	%r171, [%rd8+8];
	setp.eq.s32 	%p87, %r171, %r34;
	selp.b16 	%rs106, 1, %rs106, %p87;
$L__BB0_34:
	and.b16  	%rs90, %rs106, 255;
	setp.eq.s16 	%p88, %rs90, 0;
	selp.b32 	%r178, %r178, 0, %p88;
	add.s32 	%r179, %r179, 1;
	setp.ne.s32 	%p89, %r179, %r23;
	@%p89 bra 	$L__BB0_21;
$L__BB0_35:
	cvta.to.global.u64 	%rd37, %rd9;
	mul.wide.s32 	%rd38, %r1, 4;
	add.s64 	%rd39, %rd37, %rd38;
	st.global.u32 	[%rd39], %r178;
$L__BB0_36:
	ret;

}


// ===== COMPILED SASS (sm_100) =====

	.target	sm_100

	.elftype	@"ET_EXEC"


//--------------------- .note.nv.tkinfo           --------------------------
	.section	.note.nv.tkinfo,"",@"SHT_NOTE"
	.sectionflags	@"SHF_NOTE_NV_TKINFO"
	.tkinfo
        /*0018*/ 	.word	0x00000002
        /*0030*/ 	.string	""
        /*0030*/ 	.string	"ptxas"
        /*0030*/ 	.string	"Cuda compilation tools, release 13.0, V13.0.88"
        /*0030*/ 	.string	"Build cuda_13.0.r13.0/compiler.36424714_0"
        /*0030*/ 	.string	"-arch sm_100 -m 64 "



//--------------------- .note.nv.cuinfo           --------------------------
	.section	.note.nv.cuinfo,"",@"SHT_NOTE"
	.sectionflags	@"SHF_NOTE_NV_CUINFO"
        /*0018*/ 	.short	0x0002
        /*001a*/ 	.short	0x0064
        /*001c*/ 	.short	0x0082
	.zero		2


//--------------------- .nv.info                  --------------------------
	.section	.nv.info,"",@"SHT_CUDA_INFO"
	.align	4


	//----- nvinfo : EIATTR_REGCOUNT
	.align		4
        /*0000*/ 	.byte	0x04, 0x2f
        /*0002*/ 	.short	(.L_1 - .L_0)
	.align		4
.L_0:
        /*0004*/ 	.word	index@(_Z7eval_cuPiS_iS_S_S_S_i)
        /*0008*/ 	.word	0x00000020


	//----- nvinfo : EIATTR_FRAME_SIZE
	.align		4
.L_1:
        /*000c*/ 	.byte	0x04, 0x11
        /*000e*/ 	.short	(.L_3 - .L_2)
	.align		4
.L_2:
        /*0010*/ 	.word	index@(_Z7eval_cuPiS_iS_S_S_S_i)
        /*0014*/ 	.word	0x00000000


	//----- nvinfo : EIATTR_MIN_STACK_SIZE
	.align		4
.L_3:
        /*0018*/ 	.byte	0x04, 0x12
        /*001a*/ 	.short	(.L_5 - .L_4)
	.align		4
.L_4:
        /*001c*/ 	.word	index@(_Z7eval_cuPiS_iS_S_S_S_i)
        /*0020*/ 	.word	0x00000000
.L_5:


//--------------------- .nv.compat                --------------------------
	.section	.nv.compat,"",@"SHT_CUDA_COMPAT_INFO"
	.align	4
        /*0000*/ 	.byte	0x02, 0x09, 0x00, 0x00, 0x02, 0x02, 0x01, 0x00, 0x02, 0x05, 0x05, 0x00, 0x03, 0x07, 0x01, 0x01
        /*0010*/ 	.byte	0x02, 0x03, 0x00, 0x00, 0x02, 0x06, 0x01, 0x00, 0x04, 0x0b, 0x08, 0x00, 0x09, 0x00, 0x00, 0x00
        /*0020*/ 	.byte	0x00, 0x00, 0x00, 0x00


//--------------------- .nv.info._Z7eval_cuPiS_iS_S_S_S_i --------------------------
	.section	.nv.info._Z7eval_cuPiS_iS_S_S_S_i,"",@"SHT_CUDA_INFO"
	.sectionflags	@""
	.align	4


	//----- nvinfo : EIATTR_CUDA_API_VERSION
	.align		4
        /*0000*/ 	.byte	0x04, 0x37
        /*0002*/ 	.short	(.L_7 - .L_6)
.L_6:
        /*0004*/ 	.word	0x00000082


	//----- nvinfo : EIATTR_KPARAM_INFO
	.align		4
.L_7:
        /*0008*/ 	.byte	0x04, 0x17
        /*000a*/ 	.short	(.L_9 - .L_8)
.L_8:
        /*000c*/ 	.word	0x00000000
        /*0010*/ 	.short	0x0007
        /*0012*/ 	.short	0x0038
        /*0014*/ 	.byte	0x00, 0xf0, 0x11, 0x00


	//----- nvinfo : EIATTR_KPARAM_INFO
	.align		4
.L_9:
        /*0018*/ 	.byte	0x04, 0x17
        /*001a*/ 	.short	(.L_11 - .L_10)
.L_10:
        /*001c*/ 	.word	0x00000000
        /*0020*/ 	.short	0x0006
        /*0022*/ 	.short	0x0030
        /*0024*/ 	.byte	0x00, 0xf5, 0x21, 0x00


	//----- nvinfo : EIATTR_KPARAM_INFO
	.align		4
.L_11:
        /*0028*/ 	.byte	0x04, 0x17
        /*002a*/ 	.short	(.L_13 - .L_12)
.L_12:
        /*002c*/ 	.word	0x00000000
        /*0030*/ 	.short	0x0005
        /*0032*/ 	.short	0x0028
        /*0034*/ 	.byte	0x00, 0xf5, 0x21, 0x00


	//----- nvinfo : EIATTR_KPARAM_INFO
	.align		4
.L_13:
        /*0038*/ 	.byte	0x04, 0x17
        /*003a*/ 	.short	(.L_15 - .L_14)
.L_14:
        /*003c*/ 	.word	0x00000000
        /*0040*/ 	.short	0x0004
        /*0042*/ 	.short	0x0020
        /*0044*/ 	.byte	0x00, 0xf5, 0x21, 0x00


	//----- nvinfo : EIATTR_KPARAM_INFO
	.align		4
.L_15:
        /*0048*/ 	.byte	0x04, 0x17
        /*004a*/ 	.short	(.L_17 - .L_16)
.L_16:
        /*004c*/ 	.word	0x00000000
        /*0050*/ 	.short	0x0003
        /*0052*/ 	.short	0x0018
        /*0054*/ 	.byte	0x00, 0xf5, 0x21, 0x00


	//----- nvinfo : EIATTR_KPARAM_INFO
	.align		4
.L_17:
        /*0058*/ 	.byte	0x04, 0x17
        /*005a*/ 	.short	(.L_19 - .L_18)
.L_18:
        /*005c*/ 	.word	0x00000000
        /*0060*/ 	.short	0x0002
        /*0062*/ 	.short	0x0010
        /*0064*/ 	.byte	0x00, 0xf0, 0x11, 0x00


	//----- nvinfo : EIATTR_KPARAM_INFO
	.align		4
.L_19:
        /*0068*/ 	.byte	0x04, 0x17
        /*006a*/ 	.short	(.L_21 - .L_20)
.L_20:
        /*006c*/ 	.word	0x00000000
        /*0070*/ 	.short	0x0001
        /*0072*/ 	.short	0x0008
        /*0074*/ 	.byte	0x00, 0xf5, 0x21, 0x00


	//----- nvinfo : EIATTR_KPARAM_INFO
	.align		4
.L_21:
        /*0078*/ 	.byte	0x04, 0x17
        /*007a*/ 	.short	(.L_23 - .L_22)
.L_22:
        /*007c*/ 	.word	0x00000000
        /*0080*/ 	.short	0x0000
        /*0082*/ 	.short	0x0000
        /*0084*/ 	.byte	0x00, 0xf5, 0x21, 0x00


	//----- nvinfo : EIATTR_SPARSE_MMA_MASK
	.align		4
.L_23:
        /*0088*/ 	.byte	0x03, 0x50
        /*008a*/ 	.short	0x0000


	//----- nvinfo : EIATTR_MAXREG_COUNT
	.align		4
        /*008c*/ 	.byte	0x03, 0x1b
        /*008e*/ 	.short	0x00ff


	//----- nvinfo : EIATTR_MERCURY_ISA_VERSION
	.align		4
        /*0090*/ 	.byte	0x03, 0x5f
        /*0092*/ 	.short	0x0101


	//----- nvinfo : EIATTR_VRC_CTA_INIT_COUNT
	.align		4
        /*0094*/ 	.byte	0x02, 0x4a
	.zero		1
	.zero		1


	//----- nvinfo : EIATTR_EXIT_INSTR_OFFSETS
	.align		4
        /*0098*/ 	.byte	0x04, 0x1c
        /*009a*/ 	.short	(.L_25 - .L_24)


	//   ....[0]....
.L_24:
        /*009c*/ 	.word	0x00000070


	//   ....[1]....
        /*00a0*/ 	.word	0x000014f0


	//----- nvinfo : EIATTR_CRS_STACK_SIZE
	.align		4
.L_25:
        /*00a4*/ 	.byte	0x04, 0x1e
        /*00a6*/ 	.short	(.L_27 - .L_26)
.L_26:
        /*00a8*/ 	.word	0x00000000


	//----- nvinfo : EIATTR_CBANK_PARAM_SIZE
	.align		4
.L_27:
        /*00ac*/ 	.byte	0x03, 0x19
        /*00ae*/ 	.short	0x003c


	//----- nvinfo : EIATTR_PARAM_CBANK
	.align		4
        /*00b0*/ 	.byte	0x04, 0x0a
        /*00b2*/ 	.short	(.L_29 - .L_28)
	.align		4
.L_28:
        /*00b4*/ 	.word	index@(.nv.constant0._Z7eval_cuPiS_iS_S_S_S_i)
        /*00b8*/ 	.short	0x0380
        /*00ba*/ 	.short	0x003c


	//----- nvinfo : EIATTR_SW_WAR
	.align		4
.L_29:
        /*00bc*/ 	.byte	0x04, 0x36
        /*00be*/ 	.short	(.L_31 - .L_30)
.L_30:
        /*00c0*/ 	.word	0x00000008
.L_31:


//--------------------- .nv.callgraph             --------------------------
	.section	.nv.callgraph,"",@"SHT_CUDA_CALLGRAPH"
	.align	4
	.sectionentsize	8
	.align		4
        /*0000*/ 	.word	0x00000000
	.align		4
        /*0004*/ 	.word	0xffffffff
	.align		4
        /*0008*/ 	.word	0x00000000
	.align		4
        /*000c*/ 	.word	0xfffffffe
	.align		4
        /*0010*/ 	.word	0x00000000
	.align		4
        /*0014*/ 	.word	0xfffffffd
	.align		4
        /*0018*/ 	.word	0x00000000
	.align		4
        /*001c*/ 	.word	0xfffffffc


//--------------------- .text._Z7eval_cuPiS_iS_S_S_S_i --------------------------
	.section	.text._Z7eval_cuPiS_iS_S_S_S_i,"ax",@progbits
	.align	128
        .global         _Z7eval_cuPiS_iS_S_S_S_i
        .type           _Z7eval_cuPiS_iS_S_S_S_i,@function
        .size           _Z7eval_cuPiS_iS_S_S_S_i,(.L_x_17 - _Z7eval_cuPiS_iS_S_S_S_i)
        .other          _Z7eval_cuPiS_iS_S_S_S_i,@"STO_CUDA_ENTRY STV_DEFAULT"
_Z7eval_cuPiS_iS_S_S_S_i:
.text._Z7eval_cuPiS_iS_S_S_S_i:
[----:B------:R-:W-:Y:S01]  /*0000*/  LDC R1, c[0x0][0x37c] ;  /* 0x0000df00ff017b82 */ /* 0x000fe20000000800 */
[----:B------:R-:W0:Y:S01]  /*0010*/  S2R R0, SR_CTAID.X ;  /* 0x0000000000007919 */ /* 0x000e220000002500 */
[----:B------:R-:W0:Y:S01]  /*0020*/  LDCU UR4, c[0x0][0x360] ;  /* 0x00006c00ff0477ac */ /* 0x000e220008000800 */
[----:B------:R-:W0:Y:S01]  /*0030*/  S2R R3, SR_TID.X ;  /* 0x0000000000037919 */ /* 0x000e220000002100 */
[----:B------:R-:W1:Y:S01]  /*0040*/  LDCU UR5, c[0x0][0x3b8] ;  /* 0x00007700ff0577ac */ /* 0x000e620008000800 */
[----:B0-----:R-:W-:-:S05]  /*0050*/  IMAD R0, R0, UR4, R3 ;  /* 0x0000000400007c24 */ /* 0x001fca000f8e0203 */
[----:B-1----:R-:W-:-:S13]  /*0060*/  ISETP.GE.AND P0, PT, R0, UR5, PT ;  /* 0x0000000500007c0c */ /* 0x002fda000bf06270 */
[----:B------:R-:W-:Y:S05]  /*0070*/  @P0 EXIT ;  /* 0x000000000000094d */ /* 0x000fea0003800000 */
[----:B------:R-:W0:Y:S01]  /*0080*/  LDC.64 R2, c[0x0][0x3a8] ;  /* 0x0000ea00ff027b82 */ /* 0x000e220000000a00 */
[----:B------:R-:W1:Y:S01]  /*0090*/  LDCU.64 UR6, c[0x0][0x358] ;  /* 0x00006b00ff0677ac */ /* 0x000e620008000a00 */
[----:B0-----:R-:W-:-:S05]  /*00a0*/  IMAD.WIDE R2, R0, 0x4, R2 ;  /* 0x0000000400027825 */ /* 0x001fca00078e0202 */
[----:B-1----:R-:W2:Y:S01]  /*00b0*/  LDG.E R5, desc[UR6][R2.64] ;  /* 0x0000000602057981 */ /* 0x002ea2000c1e1900 */
[----:B------:R-:W-:Y:S01]  /*00c0*/  BSSY.RECONVERGENT B0, `(.L_x_0) ;  /* 0x000009c000007945 */ /* 0x000fe20003800200 */
[----:B------:R-:W-:Y:S01]  /*00d0*/  IMAD.MOV.U32 R4, RZ, RZ, 0x1 ;  /* 0x00000001ff047424 */ /* 0x000fe200078e00ff */
[----:B--2---:R-:W-:-:S13]  /*00e0*/  ISETP.GE.AND P0, PT, R5, 0x1, PT ;  /* 0x000000010500780c */ /* 0x004fda0003f06270 */
[----:B------:R-:W-:Y:S05]  /*00f0*/  @!P0 BRA `(.L_x_1) ;  /* 0x0000000800608947 */ /* 0x000fea0003800000 */
[----:B------:R-:W0:Y:S01]  /*0100*/  LDC R7, c[0x0][0x390] ;  /* 0x0000e400ff077b82 */ /* 0x000e220000000800 */
[----:B------:R-:W-:Y:S01]  /*0110*/  IMAD.MOV.U32 R4, RZ, RZ, RZ ;  /* 0x000000ffff047224 */ /* 0x000fe200078e00ff */
[----:B0-----:R-:W-:-:S13]  /*0120*/  ISETP.GE.AND P0, PT, R7, 0x1, PT ;  /* 0x000000010700780c */ /* 0x001fda0003f06270 */
[----:B------:R-:W-:Y:S05]  /*0130*/  @!P0 BRA `(.L_x_1) ;  /* 0x0000000800508947 */ /* 0x000fea0003800000 */
[C---:B------:R-:W-:Y:S01]  /*0140*/  LOP3.LUT R2, R7.reuse, 0xf, RZ, 0xc0, !PT ;  /* 0x0000000f07027812 */ /* 0x040fe200078ec0ff */
[----:B------:R-:W-:Y:S01]  /*0150*/  IMAD.MOV.U32 R4, RZ, RZ, 0x1 ;  /* 0x00000001ff047424 */ /* 0x000fe200078e00ff */
[C---:B------:R-:W-:Y:S01]  /*0160*/  LOP3.LUT R3, R7.reuse, 0x7, RZ, 0xc0, !PT ;  /* 0x0000000707037812 */ /* 0x040fe200078ec0ff */
[----:B------:R-:W-:Y:S01]  /*0170*/  IMAD.MOV.U32 R8, RZ, RZ, RZ ;  /* 0x000000ffff087224 */ /* 0x000fe200078e00ff */
[C---:B------:R-:W-:Y:S01]  /*0180*/  LOP3.LUT R6, R7.reuse, 0x7ffffff0, RZ, 0xc0, !PT ;  /* 0x7ffffff007067812 */ /* 0x040fe200078ec0ff */
[----:B------:R-:W-:Y:S01]  /*0190*/  VIADD R2, R2, 0xffffffff ;  /* 0xffffffff02027836 */ /* 0x000fe20000000000 */
[----:B------:R-:W-:Y:S01]  /*01a0*/  LOP3.LUT R7, R7, 0x3, RZ, 0xc0, !PT ;  /* 0x0000000307077812 */ /* 0x000fe200078ec0ff */
[----:B------:R-:W-:-:S03]  /*01b0*/  VIADD R3, R3, 0xffffffff ;  /* 0xffffffff03037836 */ /* 0x000fc60000000000 */
[----:B------:R-:W-:Y:S02]  /*01c0*/  ISETP.GE.U32.AND P0, PT, R2, 0x7, PT ;  /* 0x000000070200780c */ /* 0x000fe40003f06070 */
[----:B------:R-:W-:-:S13]  /*01d0*/  ISETP.GE.U32.AND P1, PT, R3, 0x3, PT ;  /* 0x000000030300780c */ /* 0x000fda0003f26070 */
.L_x_7:
[----:B------:R-:W0:Y:S01]  /*01e0*/  LDC.64 R2, c[0x0][0x398] ;  /* 0x0000e600ff027b82 */ /* 0x000e220000000a00 */
[----:B------:R-:W-:Y:S01]  /*01f0*/  IMAD R9, R0, 0xa, R8 ;  /* 0x0000000a00097824 */ /* 0x000fe200078e0208 */
[----:B------:R-:W1:Y:S03]  /*0200*/  LDCU UR4, c[0x0][0x390] ;  /* 0x00007200ff0477ac */ /* 0x000e660008000800 */
[----:B0-----:R-:W-:-:S05]  /*0210*/  IMAD.WIDE R2, R9, 0x4, R2 ;  /* 0x0000000409027825 */ /* 0x001fca00078e0202 */
[----:B-----5:R0:W5:Y:S01]  /*0220*/  LDG.E R10, desc[UR6][R2.64] ;  /* 0x00000006020a7981 */ /* 0x020162000c1e1900 */
[----:B-1----:R-:W-:Y:S01]  /*0230*/  UISETP.GE.U32.AND UP0, UPT, UR4, 0x10, UPT ;  /* 0x000000100400788c */ /* 0x002fe2000bf06070 */
[----:B------:R-:W-:Y:S02]  /*0240*/  VIADD R8, R8, 0x1 ;  /* 0x0000000108087836 */ /* 0x000fe40000000000 */
[----:B------:R-:W-:Y:S02]  /*0250*/  IMAD.MOV.U32 R9, RZ, RZ, 0x1 ;  /* 0x00000001ff097424 */ /* 0x000fe400078e00ff */
[----:B------:R-:W-:Y:S01]  /*0260*/  IMAD.MOV.U32 R11, RZ, RZ, RZ ;  /* 0x000000ffff0b7224 */ /* 0x000fe200078e00ff */
[----:B------:R-:W-:-:S03]  /*0270*/  ISETP.NE.AND P2, PT, R8, R5, PT ;  /* 0x000000050800720c */ /* 0x000fc60003f45270 */
[----:B0-----:R-:W-:Y:S10]  /*0280*/  BRA.U !UP0, `(.L_x_2) ;  /* 0x0000000108e07547 */ /* 0x001ff4000b800000 */
[----:B------:R-:W-:Y:S02]  /*0290*/  IMAD.MOV.U32 R9, RZ, RZ, 0x1 ;  /* 0x00000001ff097424 */ /* 0x000fe400078e00ff */
[----:B------:R-:W-:-:S07]  /*02a0*/  IMAD.MOV.U32 R11, RZ, RZ, RZ ;  /* 0x000000ffff0b7224 */ /* 0x000fce00078e00ff */
.L_x_3:
[----:B------:R-:W0:Y:S02]  /*02b0*/  LDC.64 R2, c[0x0][0x388] ;  /* 0x0000e200ff027b82 */ /* 0x000e240000000a00 */
[----:B0-----:R-:W-:-:S05]  /*02c0*/  IMAD.WIDE.U32 R2, R11, 0x4, R2 ;  /* 0x000000040b027825 */ /* 0x001fca00078e0002 */
[----:B------:R-:W2:Y:S04]  /*02d0*/  LDG.E R18, desc[UR6][R2.64] ;  /* 0x0000000602127981 */ /* 0x000ea8000c1e1900 */
[----:B------:R-:W3:Y:S04]  /*02e0*/  LDG.E R20, desc[UR6][R2.64+0x4] ;  /* 0x0000040602147981 */ /* 0x000ee8000c1e1900 */
[----:B------:R-:W4:Y:S04]  /*02f0*/  LDG.E R22, desc[UR6][R2.64+0x8] ;  /* 0x0000080602167981 */ /* 0x000f28000c1e1900 */
        /* <DEDUP_REMOVED lines=12> */
[----:B------:R-:W4:Y:S01]  /*03c0*/  LDG.E R16, desc[UR6][R2.64+0x3c] ;  /* 0x00003c0602107981 */ /* 0x000f22000c1e1900 */
[----:B------:R-:W-:Y:S01]  /*03d0*/  VIADD R11, R11, 0x10 ;  /* 0x000000100b0b7836 */ /* 0x000fe20000000000 */
[----:B--2--5:R-:W-:-:S02]  /*03e0*/  ISETP.NE.AND P3, PT, R18, R10, PT ;  /* 0x0000000a1200720c */ /* 0x024fc40003f65270 */
[-C--:B---3--:R-:W-:Y:S02]  /*03f0*/  ISETP.NE.AND P4, PT, R20, R10.reuse, PT ;  /* 0x0000000a1400720c */ /* 0x088fe40003f85270 */
[----:B------:R-:W-:Y:S02]  /*0400*/  SEL R9, R9, RZ, P3 ;  /* 0x000000ff09097207 */ /* 0x000fe40001800000 */
[-C--:B----4-:R-:W-:Y:S02]  /*0410*/  ISETP.NE.AND P3, PT, R22, R10.reuse, PT ;  /* 0x0000000a1600720c */ /* 0x090fe40003f65270 */
[----:B------:R-:W-:Y:S02]  /*0420*/  SEL R9, R9, RZ, P4 ;  /* 0x000000ff09097207 */ /* 0x000fe40002000000 */
[----:B------:R-:W-:Y:S02]  /*0430*/  ISETP.NE.AND P4, PT, R24, R10, PT ;  /* 0x0000000a1800720c */ /* 0x000fe40003f85270 */
[----:B------:R-:W-:-:S02]  /*0440*/  SEL R9, R9, RZ, P3 ;  /* 0x000000ff09097207 */ /* 0x000fc40001800000 */
[-C--:B------:R-:W-:Y:S02]  /*0450*/  ISETP.NE.AND P3, PT, R14, R10.reuse, PT ;  /* 0x0000000a0e00720c */ /* 0x080fe40003f65270 */
[----:B------:R-:W-:Y:S02]  /*0460*/  SEL R9, R9, RZ, P4 ;  /* 0x000000ff09097207 */ /* 0x000fe40002000000 */
[-C--:B------:R-:W-:Y:S02]  /*0470*/  ISETP.NE.AND P4, PT, R12, R10.reuse, PT ;  /* 0x0000000a0c00720c */ /* 0x080fe40003f85270 */
        /* <DEDUP_REMOVED lines=21> */
[----:B------:R-:W-:Y:S02]  /*05d0*/  ISETP.NE.AND P3, PT, R11, R6, PT ;  /* 0x000000060b00720c */ /* 0x000fe40003f65270 */
[----:B------:R-:W-:-:S11]  /*05e0*/  SEL R9, R9, RZ, P4 ;  /* 0x000000ff09097207 */ /* 0x000fd60002000000 */
[----:B------:R-:W-:Y:S05]  /*05f0*/  @P3 BRA `(.L_x_3) ;  /* 0xfffffffc002c3947 */ /* 0x000fea000383ffff */
[----:B------:R-:W-:-:S07]  /*0600*/  IMAD.MOV.U32 R11, RZ, RZ, R6 ;  /* 0x000000ffff0b7224 */ /* 0x000fce00078e0006 */
.L_x_2:
[----:B------:R-:W0:Y:S02]  /*0610*/  LDCU UR4, c[0x0][0x390] ;  /* 0x00007200ff0477ac */ /* 0x000e240008000800 */
[----:B0-----:R-:W-:-:S04]  /*0620*/  ULOP3.LUT UR5, UR4, 0xf, URZ, 0xc0, !UPT ;  /* 0x0000000f04057892 */ /* 0x001fc8000f8ec0ff */
[----:B------:R-:W-:-:S09]  /*0630*/  UISETP.NE.AND UP0, UPT, UR5, URZ, UPT ;  /* 0x000000ff0500728c */ /* 0x000fd2000bf05270 */
[----:B------:R-:W-:Y:S05]  /*0640*/  BRA.U !UP0, `(.L_x_4) ;  /* 0x0000000508007547 */ /* 0x000fea000b800000 */
[----:B------:R-:W-:-:S04]  /*0650*/  ULOP3.LUT UR4, UR4, 0x7, URZ, 0xc0, !UPT ;  /* 0x0000000704047892 */ /* 0x000fc8000f8ec0ff */
[----:B------:R-:W-:Y:S01]  /*0660*/  UISETP.NE.AND UP0, UPT, UR4, URZ, UPT ;  /* 0x000000ff0400728c */ /* 0x000fe2000bf05270 */
[----:B------:R-:W-:Y:S10]  /*0670*/  @!P0 BRA `(.L_x_5) ;  /* 0x00000000006c8947 */ /* 0x000ff40003800000 */
        /* <DEDUP_REMOVED lines=25> */
[----:B------:R-:W-:-:S04]  /*0810*/  SEL R9, R9, RZ, P3 ;  /* 0x000000ff09097207 */ /* 0x000fc80001800000 */
[----:B------:R-:W-:-:S07]  /*0820*/  SEL R9, R9, RZ, P4 ;  /* 0x000000ff09097207 */ /* 0x000fce0002000000 */
.L_x_5:
[----:B------:R-:W-:Y:S05]  /*0830*/  BRA.U !UP0, `(.L_x_4) ;  /* 0x0000000108847547 */ /* 0x000fea000b800000 */
[----:B------:R-:W-:Y:S01]  /*0840*/  ISETP.NE.AND P3, PT, R7, RZ, PT ;  /* 0x000000ff0700720c */ /* 0x000fe20003f65270 */
[----:B------:R-:W-:-:S12]  /*0850*/  @!P1 BRA `(.L_x_6) ;  /* 0x00000000003c9947 */ /* 0x000fd80003800000 */
[----:B------:R-:W0:Y:S02]  /*0860*/  LDC.64 R2, c[0x0][0x388] ;  /* 0x0000e200ff027b82 */ /* 0x000e240000000a00 */
[----:B0-----:R-:W-:-:S05]  /*0870*/  IMAD.WIDE.U32 R2, R11, 0x4, R2 ;  /* 0x000000040b027825 */ /* 0x001fca00078e0002 */
[----:B------:R-:W2:Y:S04]  /*0880*/  LDG.E R13, desc[UR6][R2.64] ;  /* 0x00000006020d7981 */ /* 0x000ea8000c1e1900 */
[----:B------:R-:W3:Y:S04]  /*0890*/  LDG.E R15, desc[UR6][R2.64+0x4] ;  /* 0x00000406020f7981 */ /* 0x000ee8000c1e1900 */
        /* <DEDUP_REMOVED lines=9> */
[----:B------:R-:W-:-:S04]  /*0930*/  SEL R9, R9, RZ, P5 ;  /* 0x000000ff09097207 */ /* 0x000fc80002800000 */
[----:B------:R-:W-:-:S07]  /*0940*/  SEL R9, R9, RZ, P4 ;  /* 0x000000ff09097207 */ /* 0x000fce0002000000 */
.L_x_6:
[----:B------:R-:W-:Y:S05]  /*0950*/  @!P3 BRA `(.L_x_4) ;  /* 0x00000000003cb947 */ /* 0x000fea0003800000 */
[----:B------:R-:W0:Y:S02]  /*0960*/  LDC.64 R2, c[0x0][0x388] ;  /* 0x0000e200ff027b82 */ /* 0x000e240000000a00 */
[----:B0-----:R-:W-:-:S05]  /*0970*/  IMAD.WIDE.U32 R2, R11, 0x4, R2 ;  /* 0x000000040b027825 */ /* 0x001fca00078e0002 */
[----:B------:R-:W2:Y:S01]  /*0980*/  LDG.E R11, desc[UR6][R2.64] ;  /* 0x00000006020b7981 */ /* 0x000ea2000c1e1900 */
[----:B------:R-:W-:Y:S02]  /*0990*/  ISETP.NE.AND P4, PT, R7, 0x1, PT ;  /* 0x000000010700780c */ /* 0x000fe40003f85270 */
[----:B--2--5:R-:W-:-:S04]  /*09a0*/  ISETP.NE.AND P3, PT, R11, R10, PT ;  /* 0x0000000a0b00720c */ /* 0x024fc80003f65270 */
[----:B------:R-:W-:-:S07]  /*09b0*/  SEL R9, R9, RZ, P3 ;  /* 0x000000ff09097207 */ /* 0x000fce0001800000 */
[----:B------:R-:W-:Y:S05]  /*09c0*/  @!P4 BRA `(.L_x_4) ;  /* 0x000000000020c947 */ /* 0x000fea0003800000 */
[----:B------:R-:W-:Y:S01]  /*09d0*/  ISETP.NE.AND P4, PT, R7, 0x2, PT ;  /* 0x000000020700780c */ /* 0x000fe20003f85270 */
[----:B------:R-:W2:-:S12]  /*09e0*/  LDG.E R11, desc[UR6][R2.64+0x4] ;  /* 0x00000406020b7981 */ /* 0x000e98000c1e1900 */
[----:B------:R-:W3:Y:S01]  /*09f0*/  @P4 LDG.E R13, desc[UR6][R2.64+0x8] ;  /* 0x00000806020d4981 */ /* 0x000ee2000c1e1900 */
[----:B--2---:R-:W-:-:S04]  /*0a00*/  ISETP.NE.AND P3, PT, R11, R10, PT ;  /* 0x0000000a0b00720c */ /* 0x004fc80003f65270 */
[----:B------:R-:W-:Y:S02]  /*0a10*/  SEL R9, R9, RZ, P3 ;  /* 0x000000ff09097207 */ /* 0x000fe40001800000 */
[----:B---3--:R-:W-:-:S04]  /*0a20*/  @P4 ISETP.NE.AND P3, PT, R13, R10, PT ;  /* 0x0000000a0d00420c */ /* 0x008fc80003f65270 */
[----:B------:R-:W-:-:S04]  /*0a30*/  @P4 SEL R10, R9, RZ, P3 ;  /* 0x000000ff090a4207 */ /* 0x000fc80001800000 */
[----:B------:R-:W-:-:S07]  /*0a40*/  @P4 PRMT R9, R10, 0x7610, R9 ;  /* 0x000076100a094816 */ /* 0x000fce0000000009 */
.L_x_4:
[----:B------:R-:W-:-:S04]  /*0a50*/  LOP3.LUT P3, RZ, R9, 0xff, RZ, 0xc0, !PT ;  /* 0x000000ff09ff7812 */ /* 0x000fc8000786c0ff */
[----:B------:R-:W-:Y:S01]  /*0a60*/  SEL R4, R4, RZ, !P3 ;  /* 0x000000ff04047207 */ /* 0x000fe20005800000 */
[----:B------:R-:W-:Y:S08]  /*0a70*/  @P2 BRA `(.L_x_7) ;  /* 0xfffffff400d82947 */ /* 0x000ff0000383ffff */
.L_x_1:
[----:B------:R-:W-:Y:S05]  /*0a80*/  BSYNC.RECONVERGENT B0 ;  /* 0x0000000000007941 */ /* 0x000fea0003800200 */
.L_x_0:
[----:B------:R-:W0:Y:S08]  /*0a90*/  LDC.64 R2, c[0x0][0x3b0] ;  /* 0x0000ec00ff027b82 */ /* 0x000e300000000a00 */
[----:B------:R-:W1:Y:S01]  /*0aa0*/  LDC R7, c[0x0][0x390] ;  /* 0x0000e400ff077b82 */ /* 0x000e620000000800 */
[----:B0-----:R-:W-:-:S05]  /*0ab0*/  IMAD.WIDE R2, R0, 0x4, R2 ;  /* 0x0000000400027825 */ /* 0x001fca00078e0202 */
[----:B------:R-:W2:Y:S01]  /*0ac0*/  LDG.E R5, desc[UR6][R2.64] ;  /* 0x0000000602057981 */ /* 0x000ea2000c1e1900 */
[----:B------:R-:W-:Y:S01]  /*0ad0*/  BSSY.RECONVERGENT B0, `(.L_x_8) ;  /* 0x000009e000007945 */ /* 0x000fe20003800200 */
[----:B-1----:R-:W-:-:S04]  /*0ae0*/  ISETP.GE.AND P0, PT, R7, 0x1, PT ;  /* 0x000000010700780c */ /* 0x002fc80003f06270 */
[----:B--2---:R-:W-:-:S13]  /*0af0*/  ISETP.LT.OR P0, PT, R5, 0x1, !P0 ;  /* 0x000000010500780c */ /* 0x004fda0004701670 */
[----:B------:R-:W-:Y:S05]  /*0b00*/  @P0 BRA `(.L_x_9) ;  /* 0x0000000800680947 */ /* 0x000fea0003800000 */
[----:B------:R-:W0:Y:S01]  /*0b10*/  LDC.64 R8, c[0x0][0x388] ;  /* 0x0000e200ff087b82 */ /* 0x000e220000000a00 */
[C---:B------:R-:W-:Y:S02]  /*0b20*/  LOP3.LUT R2, R7.reuse, 0xf, RZ, 0xc0, !PT ;  /* 0x0000000f07027812 */ /* 0x040fe400078ec0ff */
[C---:B------:R-:W-:Y:S02]  /*0b30*/  LOP3.LUT R3, R7.reuse, 0x7, RZ, 0xc0, !PT ;  /* 0x0000000707037812 */ /* 0x040fe400078ec0ff */
[----:B------:R-:W-:Y:S01]  /*0b40*/  LOP3.LUT R7, R7, 0x7ffffff0, RZ, 0xc0, !PT ;  /* 0x7ffffff007077812 */ /* 0x000fe200078ec0ff */
[----:B------:R-:W-:Y:S02]  /*0b50*/  VIADD R2, R2, 0xffffffff ;  /* 0xffffffff02027836 */ /* 0x000fe40000000000 */
[----:B------:R-:W-:-:S03]  /*0b60*/  VIADD R3, R3, 0xffffffff ;  /* 0xffffffff03037836 */ /* 0x000fc60000000000 */
[----:B------:R-:W-:Y:S02]  /*0b70*/  ISETP.GE.U32.AND P0, PT, R2, 0x7, PT ;  /* 0x000000070200780c */ /* 0x000fe40003f06070 */
[----:B------:R-:W-:Y:S02]  /*0b80*/  ISETP.GE.U32.AND P1, PT, R3, 0x3, PT ;  /* 0x000000030300780c */ /* 0x000fe40003f26070 */
[----:B0-----:R-:W-:Y:S01]  /*0b90*/  IADD3 RZ, P2, PT, R8, 0x20, RZ ;  /* 0x0000002008ff7810 */ /* 0x001fe20007f5e0ff */
[----:B------:R-:W-:-:S04]  /*0ba0*/  IMAD.MOV.U32 R8, RZ, RZ, RZ ;  /* 0x000000ffff087224 */ /* 0x000fc800078e00ff */
[----:B------:R-:W-:-:S08]  /*0bb0*/  IMAD.X R6, RZ, RZ, R9, P2 ;  /* 0x000000ffff067224 */ /* 0x000fd000010e0609 */
.L_x_15:
[----:B------:R-:W0:Y:S01]  /*0bc0*/  LDC.64 R2, c[0x0][0x3a0] ;  /* 0x0000e800ff027b82 */ /* 0x000e220000000a00 */
[----:B-----5:R-:W-:Y:S01]  /*0bd0*/  IMAD R9, R0, 0xa, R8 ;  /* 0x0000000a00097824 */ /* 0x020fe200078e0208 */
[----:B------:R-:W1:Y:S03]  /*0be0*/  LDCU UR4, c[0x0][0x390] ;  /* 0x00007200ff0477ac */ /* 0x000e660008000800 */
[----:B0-----:R-:W-:-:S05]  /*0bf0*/  IMAD.WIDE R2, R9, 0x4, R2 ;  /* 0x0000000409027825 */ /* 0x001fca00078e0202 */
[----:B-----5:R0:W5:Y:S01]  /*0c00*/  LDG.E R9, desc[UR6][R2.64] ;  /* 0x0000000602097981 */ /* 0x020162000c1e1900 */
[----:B-1----:R-:W-:Y:S01]  /*0c10*/  UISETP.GE.U32.AND UP0, UPT, UR4, 0x10, UPT ;  /* 0x000000100400788c */ /* 0x002fe2000bf06070 */
[----:B------:R-:W-:Y:S01]  /*0c20*/  VIADD R8, R8, 0x1 ;  /* 0x0000000108087836 */ /* 0x000fe20000000000 */
[----:B------:R-:W-:Y:S01]  /*0c30*/  PRMT R10, RZ, 0x7610, R10 ;  /* 0x00007610ff0a7816 */ /* 0x000fe2000000000a */
[----:B------:R-:W-:-:S03]  /*0c40*/  IMAD.MOV.U32 R11, RZ, RZ, RZ ;  /* 0x000000ffff0b7224 */ /* 0x000fc600078e00ff */
[----:B------:R-:W-:-:S03]  /*0c50*/  ISETP.NE.AND P2, PT, R8, R5, PT ;  /* 0x000000050800720c */ /* 0x000fc60003f45270 */
[----:B0-----:R-:W-:Y:S10]  /*0c60*/  BRA.U !UP0, `(.L_x_10) ;  /* 0x0000000108f07547 */ /* 0x001ff4000b800000 */
[----:B------:R-:W0:Y:S01]  /*0c70*/  LDCU UR4, c[0x0][0x388] ;  /* 0x00007100ff0477ac */ /* 0x000e220008000800 */
[----:B------:R-:W-:Y:S01]  /*0c80*/  IMAD.MOV R23, RZ, RZ, -R7 ;  /* 0x000000ffff177224 */ /* 0x000fe200078e0a07 */
[----:B------:R-:W-:Y:S01]  /*0c90*/  PRMT R10, RZ, 0x7610, R10 ;  /* 0x00007610ff0a7816 */ /* 0x000fe2000000000a */
[----:B------:R-:W-:Y:S01]  /*0ca0*/  IMAD.MOV.U32 R3, RZ, RZ, R6 ;  /* 0x000000ffff037224 */ /* 0x000fe200078e0006 */
[----:B0-----:R-:W-:-:S06]  /*0cb0*/  UIADD3 UR4, UPT, UPT, UR4, 0x20, URZ ;  /* 0x0000002004047890 */ /* 0x001fcc000fffe0ff */
[----:B------:R-:W-:-:S07]  /*0cc0*/  IMAD.U32 R2, RZ, RZ, UR4 ;  /* 0x00000004ff027e24 */ /* 0x000fce000f8e00ff */
.L_x_11:
        /* <DEDUP_REMOVED lines=15> */
[----:B--2--5:R-:W-:-:S03]  /*0dc0*/  ISETP.NE.AND P3, PT, R15, R9, PT ;  /* 0x000000090f00720c */ /* 0x024fc60003f65270 */
[----:B------:R0:W2:Y:S01]  /*0dd0*/  LDG.E R15, desc[UR6][R2.64+0x1c] ;  /* 0x00001c06020f7981 */ /* 0x0000a2000c1e1900 */
[----:B------:R-:W-:Y:S01]  /*0de0*/  VIADD R23, R23, 0x10 ;  /* 0x0000001017177836 */ /* 0x000fe20000000000 */
[-C--:B---3--:R-:W-:Y:S02]  /*0df0*/  ISETP.NE.AND P4, PT, R17, R9.reuse, PT ;  /* 0x000000091100720c */ /* 0x088fe40003f85270 */
[----:B------:R-:W-:Y:S02]  /*0e00*/  SEL R10, R10, 0x1, P3 ;  /* 0x000000010a0a7807 */ /* 0x000fe40001800000 */
[-C--:B----4-:R-:W-:Y:S02]  /*0e10*/  ISETP.NE.AND P3, PT, R19, R9.reuse, PT ;  /* 0x000000091300720c */ /* 0x090fe40003f65270 */
[----:B------:R-:W-:Y:S02]  /*0e20*/  SEL R10, R10, 0x1, P4 ;  /* 0x000000010a0a7807 */ /* 0x000fe40002000000 */
[----:B------:R-:W-:-:S02]  /*0e30*/  ISETP.NE.AND P4, PT, R21, R9, PT ;  /* 0x000000091500720c */ /* 0x000fc40003f85270 */
[----:B------:R-:W-:Y:S02]  /*0e40*/  SEL R10, R10, 0x1, P3 ;  /* 0x000000010a0a7807 */ /* 0x000fe40001800000 */
[-C--:B------:R-:W-:Y:S02]  /*0e50*/  ISETP.NE.AND P3, PT, R13, R9.reuse, PT ;  /* 0x000000090d00720c */ /* 0x080fe40003f65270 */
[----:B------:R-:W-:Y:S02]  /*0e60*/  SEL R10, R10, 0x1, P4 ;  /* 0x000000010a0a7807 */ /* 0x000fe40002000000 */
[-C--:B------:R-:W-:Y:S02]  /*0e70*/  ISETP.NE.AND P4, PT, R11, R9.reuse, PT ;  /* 0x000000090b00720c */ /* 0x080fe40003f85270 */
        /* <DEDUP_REMOVED lines=17> */
[----:B------:R-:W-:Y:S02]  /*0f90*/  ISETP.NE.AND P5, PT, R12, R9, PT ;  /* 0x000000090c00720c */ /* 0x000fe40003fa5270 */
[----:B------:R-:W-:Y:S02]  /*0fa0*/  SEL R10, R10, 0x1, P4 ;  /* 0x000000010a0a7807 */ /* 0x000fe40002000000 */
[----:B------:R-:W-:-:S02]  /*0fb0*/  ISETP.NE.AND P4, PT, R23, RZ, PT ;  /* 0x000000ff1700720c */ /* 0x000fc40003f85270 */
[----:B------:R-:W-:Y:S02]  /*0fc0*/  SEL R10, R10, 0x1, P5 ;  /* 0x000000010a0a7807 */ /* 0x000fe40002800000 */
[----:B0-----:R-:W-:-:S05]  /*0fd0*/  IADD3 R2, P5, PT, R2, 0x40, RZ ;  /* 0x0000004002027810 */ /* 0x001fca0007fbe0ff */
[----:B------:R-:W-:Y:S01]  /*0fe0*/  IMAD.X R3, RZ, RZ, R3, P5 ;  /* 0x000000ffff037224 */ /* 0x000fe200028e0603 */
[----:B--2---:R-:W-:-:S04]  /*0ff0*/  ISETP.NE.AND P3, PT, R15, R9, PT ;  /* 0x000000090f00720c */ /* 0x004fc80003f65270 */
[----:B------:R-:W-:Y:S01]  /*1000*/  SEL R10, R10, 0x1, P3 ;  /* 0x000000010a0a7807 */ /* 0x000fe20001800000 */
[----:B------:R-:W-:Y:S08]  /*1010*/  @P4 BRA `(.L_x_11) ;  /* 0xfffffffc002c4947 */ /* 0x000ff0000383ffff */
[----:B------:R-:W-:-:S07]  /*1020*/  IMAD.MOV.U32 R11, RZ, RZ, R7 ;  /* 0x000000ffff0b7224 */ /* 0x000fce00078e0007 */
.L_x_10:
[----:B------:R-:W0:Y:S02]  /*1030*/  LDC R12, c[0x0][0x390] ;  /* 0x0000e400ff0c7b82 */ /* 0x000e240000000800 */
[----:B0-----:R-:W-:-:S04]  /*1040*/  LOP3.LUT R2, R12, 0xf, RZ, 0xc0, !PT ;  /* 0x0000000f0c027812 */ /* 0x001fc800078ec0ff */
[----:B------:R-:W-:-:S13]  /*1050*/  ISETP.NE.AND P3, PT, R2, RZ, PT ;  /* 0x000000ff0200720c */ /* 0x000fda0003f65270 */
[----:B------:R-:W-:Y:S05]  /*1060*/  @!P3 BRA `(.L_x_12) ;  /* 0x000000040004b947 */ /* 0x000fea0003800000 */
[----:B------:R-:W-:-:S04]  /*1070*/  LOP3.LUT R2, R12, 0x7, RZ, 0xc0, !PT ;  /* 0x000000070c027812 */ /* 0x000fc800078ec0ff */
[----:B------:R-:W-:Y:S01]  /*1080*/  ISETP.NE.AND P3, PT, R2, RZ, PT ;  /* 0x000000ff0200720c */ /* 0x000fe20003f65270 */
[----:B------:R-:W-:-:S12]  /*1090*/  @!P0 BRA `(.L_x_13) ;  /* 0x00000000006c8947 */ /* 0x000fd80003800000 */
        /* <DEDUP_REMOVED lines=13> */
[----:B------:R-:W-:Y:S02]  /*1170*/  SEL R10, R10, 0x1, P5 ;  /* 0x000000010a0a7807 */ /* 0x000fe40002800000 */
[-C--:B----4-:R-:W-:Y:S02]  /*1180*/  ISETP.NE.AND P5, PT, R18, R9.reuse, PT ;  /* 0x000000091200720c */ /* 0x090fe40003fa5270 */
[----:B------:R-:W-:Y:S02]  /*1190*/  SEL R10, R10, 0x1, P4 ;  /* 0x000000010a0a7807 */ /* 0x000fe40002000000 */
[----:B------:R-:W-:Y:S02]  /*11a0*/  ISETP.NE.AND P4, PT, R20, R9, PT ;  /* 0x000000091400720c */ /* 0x000fe40003f85270 */
[----:B------:R-:W-:-:S02]  /*11b0*/  SEL R10, R10, 0x1, P5 ;  /* 0x000000010a0a7807 */ /* 0x000fc40002800000 */
[-C--:B------:R-:W-:Y:S02]  /*11c0*/  ISETP.NE.AND P5, PT, R22, R9.reuse, PT ;  /* 0x000000091600720c */ /* 0x080fe40003fa5270 */
[----:B------:R-:W-:Y:S02]  /*11d0*/  SEL R10, R10, 0x1, P4 ;  /* 0x000000010a0a7807 */ /* 0x000fe40002000000 */
[-C--:B------:R-:W-:Y:S02]  /*11e0*/  ISETP.NE.AND P4, PT, R24, R9.reuse, PT ;  /* 0x000000091800720c */ /* 0x080fe40003f85270 */
[----:B------:R-:W-:Y:S02]  /*11f0*/  SEL R10, R10, 0x1, P5 ;  /* 0x000000010a0a7807 */ /* 0x000fe40002800000 */
[----:B------:R-:W-:Y:S02]  /*1200*/  ISETP.NE.AND P5, PT, R26, R9, PT ;  /* 0x000000091a00720c */ /* 0x000fe40003fa5270 */
[----:B------:R-:W-:-:S02]  /*1210*/  SEL R10, R10, 0x1, P4 ;  /* 0x000000010a0a7807 */ /* 0x000fc40002000000 */
[----:B------:R-:W-:Y:S02]  /*1220*/  ISETP.NE.AND P4, PT, R28, R9, PT ;  /* 0x000000091c00720c */ /* 0x000fe40003f85270 */
[----:B------:R-:W-:-:S04]  /*1230*/  SEL R10, R10, 0x1, P5 ;  /* 0x000000010a0a7807 */ /* 0x000fc80002800000 */
[----:B------:R-:W-:-:S07]  /*1240*/  SEL R10, R10, 0x1, P4 ;  /* 0x000000010a0a7807 */ /* 0x000fce0002000000 */
.L_x_13:
        /* <DEDUP_REMOVED lines=17> */
[----:B------:R-:W-:-:S04]  /*1360*/  SEL R10, R10, 0x1, P5 ;  /* 0x000000010a0a7807 */ /* 0x000fc80002800000 */
[----:B------:R-:W-:-:S07]  /*1370*/  SEL R10, R10, 0x1, P4 ;  /* 0x000000010a0a7807 */ /* 0x000fce0002000000 */
.L_x_14:
[----:B------:R-:W-:Y:S05]  /*1380*/  @!P3 BRA `(.L_x_12) ;  /* 0x00000000003cb947 */ /* 0x000fea0003800000 */
[----:B------:R-:W0:Y:S02]  /*1390*/  LDC.64 R2, c[0x0][0x388] ;  /* 0x0000e200ff027b82 */ /* 0x000e240000000a00 */
[----:B0-----:R-:W-:-:S05]  /*13a0*/  IMAD.WIDE.U32 R2, R11, 0x4, R2 ;  /* 0x000000040b027825 */ /* 0x001fca00078e0002 */
[----:B------:R-:W2:Y:S01]  /*13b0*/  LDG.E R12, desc[UR6][R2.64] ;  /* 0x00000006020c7981 */ /* 0x000ea2000c1e1900 */
[----:B------:R-:W-:Y:S02]  /*13c0*/  ISETP.NE.AND P4, PT, R13, 0x1, PT ;  /* 0x000000010d00780c */ /* 0x000fe40003f85270 */
[----:B--2--5:R-:W-:-:S04]  /*13d0*/  ISETP.NE.AND P3, PT, R12, R9, PT ;  /* 0x000000090c00720c */ /* 0x024fc80003f65270 */
[----:B------:R-:W-:-:S07]  /*13e0*/  SEL R10, R10, 0x1, P3 ;  /* 0x000000010a0a7807 */ /* 0x000fce0001800000 */
[----:B------:R-:W-:Y:S05]  /*13f0*/  @!P4 BRA `(.L_x_12) ;  /* 0x000000000020c947 */ /* 0x000fea0003800000 */
[----:B------:R-:W-:Y:S01]  /*1400*/  ISETP.NE.AND P4, PT, R13, 0x2, PT ;  /* 0x000000020d00780c */ /* 0x000fe20003f85270 */
[----:B------:R-:W2:-:S12]  /*1410*/  LDG.E R12, desc[UR6][R2.64+0x4] ;  /* 0x00000406020c7981 */ /* 0x000e98000c1e1900 */
[----:B------:R-:W3:Y:S01]  /*1420*/  @P4 LDG.E R14, desc[UR6][R2.64+0x8] ;  /* 0x00000806020e4981 */ /* 0x000ee2000c1e1900 */
[----:B--2---:R-:W-:-:S04]  /*1430*/  ISETP.NE.AND P3, PT, R12, R9, PT ;  /* 0x000000090c00720c */ /* 0x004fc80003f65270 */
[----:B------:R-:W-:Y:S02]  /*1440*/  SEL R10, R10, 0x1, P3 ;  /* 0x000000010a0a7807 */ /* 0x000fe40001800000 */
[----:B---3--:R-:W-:-:S04]  /*1450*/  @P4 ISETP.NE.AND P3, PT, R14, R9, PT ;  /* 0x000000090e00420c */ /* 0x008fc80003f65270 */
[----:B------:R-:W-:-:S04]  /*1460*/  @P4 SEL R9, R10, 0x1, P3 ;  /* 0x000000010a094807 */ /* 0x000fc80001800000 */
[----:B------:R-:W-:-:S07]  /*1470*/  @P4 PRMT R10, R9, 0x7610, R10 ;  /* 0x00007610090a4816 */ /* 0x000fce000000000a */
.L_x_12:
[----:B------:R-:W-:-:S04]  /*1480*/  LOP3.LUT P3, RZ, R10, 0xff, RZ, 0xc0, !PT ;  /* 0x000000ff0aff7812 */ /* 0x000fc8000786c0ff */
[----:B------:R-:W-:Y:S01]  /*1490*/  SEL R4, R4, RZ, !P3 ;  /* 0x000000ff04047207 */ /* 0x000fe20005800000 */
[----:B------:R-:W-:Y:S08]  /*14a0*/  @P2 BRA `(.L_x_15) ;  /* 0xfffffff400c42947 */ /* 0x000ff0000383ffff */
.L_x_9:
[----:B------:R-:W-:Y:S05]  /*14b0*/  BSYNC.RECONVERGENT B0 ;  /* 0x0000000000007941 */ /* 0x000fea0003800200 */
.L_x_8:
[----:B------:R-:W0:Y:S02]  /*14c0*/  LDC.64 R2, c[0x0][0x380] ;  /* 0x0000e000ff027b82 */ /* 0x000e240000000a00 */
[----:B0-----:R-:W-:-:S05]  /*14d0*/  IMAD.WIDE R2, R0, 0x4, R2 ;  /* 0x0000000400027825 */ /* 0x001fca00078e0202 */
[----:B------:R-:W-:Y:S01]  /*14e0*/  STG.E desc[UR6][R2.64], R4 ;  /* 0x0000000402007986 */ /* 0x000fe2000c101906 */
[----:B------:R-:W-:Y:S05]  /*14f0*/  EXIT ;  /* 0x000000000000794d */ /* 0x000fea0003800000 */
.L_x_16:
[----:B------:R-:W-:-:S00]  /*1500*/  BRA `(.L_x_16) ;  /* 0xfffffffc00fc7947 */ /* 0x000fc0000383ffff */
[----:B------:R-:W-:-:S00]  /*1510*/  NOP ;  /* 0x0000000000007918 */ /* 0x000fc00000000000 */
        /* <DEDUP_REMOVED lines=14> */
.L_x_17:


//--------------------- .nv.shared.reserved.0     --------------------------
	.section	.nv.shared.reserved.0,"aw",@nobits
	.weak		__nv_reservedSMEM_offset_0_alias
	.size		__nv_reservedSMEM_offset_0_alias, 0, 64
	.other		__nv_reservedSMEM_offset_0_alias,@"STO_CUDA_RESERVED_SHARED STV_DEFAULT"
__nv_reservedSMEM_offset_0_alias:
	.zero		0
	.zero		64


//--------------------- .nv.constant0._Z7eval_cuPiS_iS_S_S_S_i --------------------------
	.section	.nv.constant0._Z7eval_cuPiS_iS_S_S_S_i,"a",@progbits
	.sectionflags	@""
	.align	4
.nv.constant0._Z7eval_cuPiS_iS_S_S_S_i:
	.zero		956


//--------------------- SYMBOLS --------------------------

	.type		.nv.reservedSmem.offset0,@object
	.size		.nv.reservedSmem.offset0,0x4
